//
// Generated by NVIDIA NVVM Compiler
//
// Compiler Build ID: CL-36424714
// Cuda compilation tools, release 13.0, V13.0.88
// Based on NVVM 20.0.0
//

.version 9.0
.target sm_100
.address_size 64

	// .globl	_Z15pingpong_kernelPViS0_iii

.visible .entry _Z15pingpong_kernelPViS0_iii(
	.param .u64 .ptr .align 1 _Z15pingpong_kernelPViS0_iii_param_0,
	.param .u64 .ptr .align 1 _Z15pingpong_kernelPViS0_iii_param_1,
	.param .u32 _Z15pingpong_kernelPViS0_iii_param_2,
	.param .u32 _Z15pingpong_kernelPViS0_iii_param_3,
	.param .u32 _Z15pingpong_kernelPViS0_iii_param_4
)
{
	.reg .pred 	%p<5>;
	.reg .b32 	%r<13>;
	.reg .b64 	%rd<5>;

	ld.param.u64 	%rd2, [_Z15pingpong_kernelPViS0_iii_param_0];
	ld.param.u64 	%rd3, [_Z15pingpong_kernelPViS0_iii_param_1];
	ld.param.u32 	%r5, [_Z15pingpong_kernelPViS0_iii_param_2];
	ld.param.u32 	%r6, [_Z15pingpong_kernelPViS0_iii_param_3];
	ld.param.u32 	%r7, [_Z15pingpong_kernelPViS0_iii_param_4];
	setp.lt.s32 	%p1, %r5, 1;
	@%p1 bra 	$L__BB0_5;
	add.s32 	%r1, %r7, %r6;
	cvta.to.global.u64 	%rd1, %rd3;
	mov.b32 	%r12, 0;
$L__BB0_2:
	shl.b32 	%r9, %r12, 1;
	add.s32 	%r3, %r1, %r9;
	setp.eq.s32 	%p2, %r3, -1;
	@%p2 bra 	$L__BB0_4;
$L__BB0_3:
	// begin inline asm
	ld.global.u32 %r10, [%rd2];
	// end inline asm
	setp.ne.s32 	%p3, %r10, %r3;
	@%p3 bra 	$L__BB0_3;
$L__BB0_4:
	add.s32 	%r11, %r3, 1;
	st.volatile.global.u32 	[%rd1], %r11;
	add.s32 	%r12, %r12, 1;
	setp.ne.s32 	%p4, %r12, %r5;
	@%p4 bra 	$L__BB0_2;
$L__BB0_5:
	ret;

}


// ===== COMPILED SASS (sm_100) =====

	.target	sm_100

	.elftype	@"ET_EXEC"


//--------------------- .note.nv.tkinfo           --------------------------
	.section	.note.nv.tkinfo,"",@"SHT_NOTE"
	.sectionflags	@"SHF_NOTE_NV_TKINFO"
	.tkinfo
        /*0018*/ 	.word	0x00000002
        /*0030*/ 	.string	""
        /*0030*/ 	.string	"ptxas"
        /*0030*/ 	.string	"Cuda compilation tools, release 13.0, V13.0.88"
        /*0030*/ 	.string	"Build cuda_13.0.r13.0/compiler.36424714_0"
        /*0030*/ 	.string	"-arch sm_100 -m 64 "



//--------------------- .note.nv.cuinfo           --------------------------
	.section	.note.nv.cuinfo,"",@"SHT_NOTE"
	.sectionflags	@"SHF_NOTE_NV_CUINFO"
        /*0018*/ 	.short	0x0002
        /*001a*/ 	.short	0x0064
        /*001c*/ 	.short	0x0082
	.zero		2


//--------------------- .nv.info                  --------------------------
	.section	.nv.info,"",@"SHT_CUDA_INFO"
	.align	4


	//----- nvinfo : EIATTR_REGCOUNT
	.align		4
        /*0000*/ 	.byte	0x04, 0x2f
        /*0002*/ 	.short	(.L_1 - .L_0)
	.align		4
.L_0:
        /*0004*/ 	.word	index@(_Z15pingpong_kernelPViS0_iii)
        /*0008*/ 	.word	0x00000008


	//----- nvinfo : EIATTR_FRAME_SIZE
	.align		4
.L_1:
        /*000c*/ 	.byte	0x04, 0x11
        /*000e*/ 	.short	(.L_3 - .L_2)
	.align		4
.L_2:
        /*0010*/ 	.word	index@(_Z15pingpong_kernelPViS0_iii)
        /*0014*/ 	.word	0x00000000


	//----- nvinfo : EIATTR_MIN_STACK_SIZE
	.align		4
.L_3:
        /*0018*/ 	.byte	0x04, 0x12
        /*001a*/ 	.short	(.L_5 - .L_4)
	.align		4
.L_4:
        /*001c*/ 	.word	index@(_Z15pingpong_kernelPViS0_iii)
        /*0020*/ 	.word	0x00000000
.L_5:


//--------------------- .nv.compat                --------------------------
	.section	.nv.compat,"",@"SHT_CUDA_COMPAT_INFO"
	.align	4
        /*0000*/ 	.byte	0x02, 0x09, 0x00, 0x00, 0x02, 0x02, 0x01, 0x00, 0x02, 0x05, 0x05, 0x00, 0x03, 0x07, 0x01, 0x01
        /*0010*/ 	.byte	0x02, 0x03, 0x00, 0x00, 0x02, 0x06, 0x01, 0x00, 0x04, 0x0b, 0x08, 0x00, 0x09, 0x00, 0x00, 0x00
        /*0020*/ 	.byte	0x00, 0x00, 0x00, 0x00


//--------------------- .nv.info._Z15pingpong_kernelPViS0_iii --------------------------
	.section	.nv.info._Z15pingpong_kernelPViS0_iii,"",@"SHT_CUDA_INFO"
	.sectionflags	@""
	.align	4


	//----- nvinfo : EIATTR_CUDA_API_VERSION
	.align		4
        /*0000*/ 	.byte	0x04, 0x37
        /*0002*/ 	.short	(.L_7 - .L_6)
.L_6:
        /*0004*/ 	.word	0x00000082


	//----- nvinfo : EIATTR_KPARAM_INFO
	.align		4
.L_7:
        /*0008*/ 	.byte	0x04, 0x17
        /*000a*/ 	.short	(.L_9 - .L_8)
.L_8:
        /*000c*/ 	.word	0x00000000
        /*0010*/ 	.short	0x0004
        /*0012*/ 	.short	0x0018
        /*0014*/ 	.byte	0x00, 0xf0, 0x11, 0x00


	//----- nvinfo : EIATTR_KPARAM_INFO
	.align		4
.L_9:
        /*0018*/ 	.byte	0x04, 0x17
        /*001a*/ 	.short	(.L_11 - .L_10)
.L_10:
        /*001c*/ 	.word	0x00000000
        /*0020*/ 	.short	0x0003
        /*0022*/ 	.short	0x0014
        /*0024*/ 	.byte	0x00, 0xf0, 0x11, 0x00


	//----- nvinfo : EIATTR_KPARAM_INFO
	.align		4
.L_11:
        /*0028*/ 	.byte	0x04, 0x17
        /*002a*/ 	.short	(.L_13 - .L_12)
.L_12:
        /*002c*/ 	.word	0x00000000
        /*0030*/ 	.short	0x0002
        /*0032*/ 	.short	0x0010
        /*0034*/ 	.byte	0x00, 0xf0, 0x11, 0x00


	//----- nvinfo : EIATTR_KPARAM_INFO
	.align		4
.L_13:
        /*0038*/ 	.byte	0x04, 0x17
        /*003a*/ 	.short	(.L_15 - .L_14)
.L_14:
        /*003c*/ 	.word	0x00000000
        /*0040*/ 	.short	0x0001
        /*0042*/ 	.short	0x0008
        /*0044*/ 	.byte	0x00, 0xf5, 0x21, 0x00


	//----- nvinfo : EIATTR_KPARAM_INFO
	.align		4
.L_15:
        /*0048*/ 	.byte	0x04, 0x17
        /*004a*/ 	.short	(.L_17 - .L_16)
.L_16:
        /*004c*/ 	.word	0x00000000
        /*0050*/ 	.short	0x0000
        /*0052*/ 	.short	0x0000
        /*0054*/ 	.byte	0x00, 0xf5, 0x21, 0x00


	//----- nvinfo : EIATTR_SPARSE_MMA_MASK
	.align		4
.L_17:
        /*0058*/ 	.byte	0x03, 0x50
        /*005a*/ 	.short	0x0000


	//----- nvinfo : EIATTR_MAXREG_COUNT
	.align		4
        /*005c*/ 	.byte	0x03, 0x1b
        /*005e*/ 	.short	0x00ff


	//----- nvinfo : EIATTR_MERCURY_ISA_VERSION
	.align		4
        /*0060*/ 	.byte	0x03, 0x5f
        /*0062*/ 	.short	0x0101


	//----- nvinfo : EIATTR_VRC_CTA_INIT_COUNT
	.align		4
        /*0064*/ 	.byte	0x02, 0x4a
	.zero		1
	.zero		1


	//----- nvinfo : EIATTR_EXIT_INSTR_OFFSETS
	.align		4
        /*0068*/ 	.byte	0x04, 0x1c
        /*006a*/ 	.short	(.L_19 - .L_18)


	//   ....[0]....
.L_18:
        /*006c*/ 	.word	0x00000030


	//   ....[1]....
        /*0070*/ 	.word	0x00000110


	//----- nvinfo : EIATTR_CBANK_PARAM_SIZE
	.align		4
.L_19:
        /*0074*/ 	.byte	0x03, 0x19
        /*0076*/ 	.short	0x001c


	//----- nvinfo : EIATTR_PARAM_CBANK
	.align		4
        /*0078*/ 	.byte	0x04, 0x0a
        /*007a*/ 	.short	(.L_21 - .L_20)
	.align		4
.L_20:
        /*007c*/ 	.word	index@(.nv.constant0._Z15pingpong_kernelPViS0_iii)
        /*0080*/ 	.short	0x0380
        /*0082*/ 	.short	0x001c


	//----- nvinfo : EIATTR_SW_WAR
	.align		4
.L_21:
        /*0084*/ 	.byte	0x04, 0x36
        /*0086*/ 	.short	(.L_23 - .L_22)
.L_22:
        /*0088*/ 	.word	0x00000008
.L_23:


//--------------------- .nv.callgraph             --------------------------
	.section	.nv.callgraph,"",@"SHT_CUDA_CALLGRAPH"
	.align	4
	.sectionentsize	8
	.align		4
        /*0000*/ 	.word	0x00000000
	.align		4
        /*0004*/ 	.word	0xffffffff
	.align		4
        /*0008*/ 	.word	0x00000000
	.align		4
        /*000c*/ 	.word	0xfffffffe
	.align		4
        /*0010*/ 	.word	0x00000000
	.align		4
        /*0014*/ 	.word	0xfffffffd
	.align		4
        /*0018*/ 	.word	0x00000000
	.align		4
        /*001c*/ 	.word	0xfffffffc


//--------------------- .text._Z15pingpong_kernelPViS0_iii --------------------------
	.section	.text._Z15pingpong_kernelPViS0_iii,"ax",@progbits
	.align	128
        .global         _Z15pingpong_kernelPViS0_iii
        .type           _Z15pingpong_kernelPViS0_iii,@function
        .size           _Z15pingpong_kernelPViS0_iii,(.L_x_2 - _Z15pingpong_kernelPViS0_iii)
        .other          _Z15pingpong_kernelPViS0_iii,@"STO_CUDA_ENTRY STV_DEFAULT"
_Z15pingpong_kernelPViS0_iii:
.text._Z15pingpong_kernelPViS0_iii:
[----:B------:R-:W-:Y:S08]  /*0000*/  LDC R1, c[0x0][0x37c] ;  /* 0x0000df00ff017b82 */ /* 0x000ff00000000800 */
[----:B------:R-:W0:Y:S02]  /*0010*/  LDC R0, c[0x0][0x390] ;  /* 0x0000e400ff007b82 */ /* 0x000e240000000800 */
[----:B0-----:R-:W-:-:S13]  /*0020*/  ISETP.GE.AND P0, PT, R0, 0x1, PT ;  /* 0x000000010000780c */ /* 0x001fda0003f06270 */
[----:B------:R-:W-:Y:S05]  /*0030*/  @!P0 EXIT ;  /* 0x000000000000894d */ /* 0x000fea0003800000 */
[----:B------:R-:W0:Y:S01]  /*0040*/  LDC.64 R2, c[0x0][0x388] ;  /* 0x0000e200ff027b82 */ /* 0x000e220000000a00 */
[----:B------:R-:W1:Y:S01]  /*0050*/  LDCU UR4, c[0x0][0x398] ;  /* 0x00007300ff0477ac */ /* 0x000e620008000800 */
[----:B------:R-:W-:Y:S01]  /*0060*/  IMAD.MOV.U32 R0, RZ, RZ, RZ ;  /* 0x000000ffff007224 */ /* 0x000fe200078e00ff */
[----:B------:R-:W1:Y:S01]  /*0070*/  LDCU UR5, c[0x0][0x394] ;  /* 0x00007280ff0577ac */ /* 0x000e620008000800 */
[----:B------:R-:W2:Y:S01]  /*0080*/  LDCU.64 UR6, c[0x0][0x358] ;  /* 0x00006b00ff0677ac */ /* 0x000ea20008000a00 */
[----:B------:R-:W3:Y:S01]  /*0090*/  LDCU UR8, c[0x0][0x390] ;  /* 0x00007200ff0877ac */ /* 0x000ee20008000800 */
[----:B-1----:R-:W-:-:S12]  /*00a0*/  UIADD3 UR4, UPT, UPT, UR4, UR5, URZ ;  /* 0x0000000504047290 */ /* 0x002fd8000fffe0ff */
.L_x_0:
[C---:B-1----:R-:W-:Y:S01]  /*00b0*/  LEA R5, R0.reuse, UR4, 0x1 ;  /* 0x0000000400057c11 */ /* 0x042fe2000f8e08ff */
[----:B------:R-:W-:-:S04]  /*00c0*/  VIADD R0, R0, 0x1 ;  /* 0x0000000100007836 */ /* 0x000fc80000000000 */
[----:B------:R-:W-:Y:S01]  /*00d0*/  VIADD R5, R5, 0x1 ;  /* 0x0000000105057836 */ /* 0x000fe20000000000 */
[----:B---3--:R-:W-:-:S04]  /*00e0*/  ISETP.NE.AND P0, PT, R0, UR8, PT ;  /* 0x0000000800007c0c */ /* 0x008fc8000bf05270 */
[----:B0-2---:R1:W-:Y:S09]  /*00f0*/  STG.E.STRONG.SYS desc[UR6][R2.64], R5 ;  /* 0x0000000502007986 */ /* 0x0053f2000c115906 */
[----:B------:R-:W-:Y:S05]  /*0100*/  @P0 BRA `(.L_x_0) ;  /* 0xfffffffc00e80947 */ /* 0x000fea000383ffff */
[----:B------:R-:W-:Y:S05]  /*0110*/  EXIT ;  /* 0x000000000000794d */ /* 0x000fea0003800000 */
.L_x_1:
[----:B------:R-:W-:-:S00]  /*0120*/  BRA `(.L_x_1) ;  /* 0xfffffffc00fc7947 */ /* 0x000fc0000383ffff */
[----:B------:R-:W-:-:S00]  /*0130*/  NOP ;  /* 0x0000000000007918 */ /* 0x000fc00000000000 */
        /* <DEDUP_REMOVED lines=12> */
.L_x_2:


//--------------------- .nv.shared.reserved.0     --------------------------
	.section	.nv.shared.reserved.0,"aw",@nobits
	.weak		__nv_reservedSMEM_offset_0_alias
	.size		__nv_reservedSMEM_offset_0_alias, 0, 64
	.other		__nv_reservedSMEM_offset_0_alias,@"STO_CUDA_RESERVED_SHARED STV_DEFAULT"
__nv_reservedSMEM_offset_0_alias:
	.zero		0
	.zero		64


//--------------------- .nv.constant0._Z15pingpong_kernelPViS0_iii --------------------------
	.section	.nv.constant0._Z15pingpong_kernelPViS0_iii,"a",@progbits
	.sectionflags	@""
	.align	4
.nv.constant0._Z15pingpong_kernelPViS0_iii:
	.zero		924


//--------------------- SYMBOLS --------------------------

	.type		.nv.reservedSmem.offset0,@object
	.size		.nv.reservedSmem.offset0,0x4
